//
// Generated by NVIDIA NVVM Compiler
//
// Compiler Build ID: CL-36424714
// Cuda compilation tools, release 13.0, V13.0.88
// Based on NVVM 20.0.0
//

.version 9.0
.target sm_100
.address_size 64

	// .globl	_Z15bitonicSortCUDAPiiii

.visible .entry _Z15bitonicSortCUDAPiiii(
	.param .u64 .ptr .align 1 _Z15bitonicSortCUDAPiiii_param_0,
	.param .u32 _Z15bitonicSortCUDAPiiii_param_1,
	.param .u32 _Z15bitonicSortCUDAPiiii_param_2,
	.param .u32 _Z15bitonicSortCUDAPiiii_param_3
)
{
	.reg .pred 	%p<6>;
	.reg .b32 	%r<13>;
	.reg .b64 	%rd<7>;

	ld.param.u64 	%rd3, [_Z15bitonicSortCUDAPiiii_param_0];
	ld.param.u32 	%r6, [_Z15bitonicSortCUDAPiiii_param_1];
	ld.param.u32 	%r5, [_Z15bitonicSortCUDAPiiii_param_2];
	ld.param.u32 	%r7, [_Z15bitonicSortCUDAPiiii_param_3];
	mov.u32 	%r8, %tid.x;
	mov.u32 	%r9, %ctaid.x;
	mov.u32 	%r10, %ntid.x;
	mad.lo.s32 	%r1, %r9, %r10, %r8;
	xor.b32  	%r2, %r7, %r1;
	min.s32 	%r11, %r6, %r2;
	setp.le.s32 	%p1, %r11, %r1;
	@%p1 bra 	$L__BB0_3;
	cvta.to.global.u64 	%rd4, %rd3;
	and.b32  	%r12, %r5, %r1;
	mul.wide.s32 	%rd5, %r1, 4;
	add.s64 	%rd1, %rd4, %rd5;
	ld.global.u32 	%r3, [%rd1];
	mul.wide.s32 	%rd6, %r2, 4;
	add.s64 	%rd2, %rd4, %rd6;
	ld.global.u32 	%r4, [%rd2];
	setp.gt.s32 	%p2, %r3, %r4;
	setp.ne.s32 	%p3, %r12, 0;
	xor.pred  	%p4, %p3, %p2;
	not.pred 	%p5, %p4;
	@%p5 bra 	$L__BB0_3;
	st.global.u32 	[%rd1], %r4;
	st.global.u32 	[%rd2], %r3;
$L__BB0_3:
	ret;

}


// ===== COMPILED SASS (sm_100) =====

	.target	sm_100

	.elftype	@"ET_EXEC"


//--------------------- .note.nv.tkinfo           --------------------------
	.section	.note.nv.tkinfo,"",@"SHT_NOTE"
	.sectionflags	@"SHF_NOTE_NV_TKINFO"
	.tkinfo
        /*0018*/ 	.word	0x00000002
        /*0030*/ 	.string	""
        /*0030*/ 	.string	"ptxas"
        /*0030*/ 	.string	"Cuda compilation tools, release 13.0, V13.0.88"
        /*0030*/ 	.string	"Build cuda_13.0.r13.0/compiler.36424714_0"
        /*0030*/ 	.string	"-arch sm_100 -m 64 "



//--------------------- .note.nv.cuinfo           --------------------------
	.section	.note.nv.cuinfo,"",@"SHT_NOTE"
	.sectionflags	@"SHF_NOTE_NV_CUINFO"
        /*0018*/ 	.short	0x0002
        /*001a*/ 	.short	0x0064
        /*001c*/ 	.short	0x0082
	.zero		2


//--------------------- .nv.info                  --------------------------
	.section	.nv.info,"",@"SHT_CUDA_INFO"
	.align	4


	//----- nvinfo : EIATTR_REGCOUNT
	.align		4
        /*0000*/ 	.byte	0x04, 0x2f
        /*0002*/ 	.short	(.L_1 - .L_0)
	.align		4
.L_0:
        /*0004*/ 	.word	index@(_Z15bitonicSortCUDAPiiii)
        /*0008*/ 	.word	0x0000000c


	//----- nvinfo : EIATTR_FRAME_SIZE
	.align		4
.L_1:
        /*000c*/ 	.byte	0x04, 0x11
        /*000e*/ 	.short	(.L_3 - .L_2)
	.align		4
.L_2:
        /*0010*/ 	.word	index@(_Z15bitonicSortCUDAPiiii)
        /*0014*/ 	.word	0x00000000


	//----- nvinfo : EIATTR_MIN_STACK_SIZE
	.align		4
.L_3:
        /*0018*/ 	.byte	0x04, 0x12
        /*001a*/ 	.short	(.L_5 - .L_4)
	.align		4
.L_4:
        /*001c*/ 	.word	index@(_Z15bitonicSortCUDAPiiii)
        /*0020*/ 	.word	0x00000000
.L_5:


//--------------------- .nv.compat                --------------------------
	.section	.nv.compat,"",@"SHT_CUDA_COMPAT_INFO"
	.align	4
        /*0000*/ 	.byte	0x02, 0x09, 0x00, 0x00, 0x02, 0x02, 0x01, 0x00, 0x02, 0x05, 0x05, 0x00, 0x03, 0x07, 0x01, 0x01
        /*0010*/ 	.byte	0x02, 0x03, 0x00, 0x00, 0x02, 0x06, 0x01, 0x00, 0x04, 0x0b, 0x08, 0x00, 0x09, 0x00, 0x00, 0x00
        /*0020*/ 	.byte	0x00, 0x00, 0x00, 0x00


//--------------------- .nv.info._Z15bitonicSortCUDAPiiii --------------------------
	.section	.nv.info._Z15bitonicSortCUDAPiiii,"",@"SHT_CUDA_INFO"
	.sectionflags	@""
	.align	4


	//----- nvinfo : EIATTR_CUDA_API_VERSION
	.align		4
        /*0000*/ 	.byte	0x04, 0x37
        /*0002*/ 	.short	(.L_7 - .L_6)
.L_6:
        /*0004*/ 	.word	0x00000082


	//----- nvinfo : EIATTR_KPARAM_INFO
	.align		4
.L_7:
        /*0008*/ 	.byte	0x04, 0x17
        /*000a*/ 	.short	(.L_9 - .L_8)
.L_8:
        /*000c*/ 	.word	0x00000000
        /*0010*/ 	.short	0x0003
        /*0012*/ 	.short	0x0010
        /*0014*/ 	.byte	0x00, 0xf0, 0x11, 0x00


	//----- nvinfo : EIATTR_KPARAM_INFO
	.align		4
.L_9:
        /*0018*/ 	.byte	0x04, 0x17
        /*001a*/ 	.short	(.L_11 - .L_10)
.L_10:
        /*001c*/ 	.word	0x00000000
        /*0020*/ 	.short	0x0002
        /*0022*/ 	.short	0x000c
        /*0024*/ 	.byte	0x00, 0xf0, 0x11, 0x00


	//----- nvinfo : EIATTR_KPARAM_INFO
	.align		4
.L_11:
        /*0028*/ 	.byte	0x04, 0x17
        /*002a*/ 	.short	(.L_13 - .L_12)
.L_12:
        /*002c*/ 	.word	0x00000000
        /*0030*/ 	.short	0x0001
        /*0032*/ 	.short	0x0008
        /*0034*/ 	.byte	0x00, 0xf0, 0x11, 0x00


	//----- nvinfo : EIATTR_KPARAM_INFO
	.align		4
.L_13:
        /*0038*/ 	.byte	0x04, 0x17
        /*003a*/ 	.short	(.L_15 - .L_14)
.L_14:
        /*003c*/ 	.word	0x00000000
        /*0040*/ 	.short	0x0000
        /*0042*/ 	.short	0x0000
        /*0044*/ 	.byte	0x00, 0xf5, 0x21, 0x00


	//----- nvinfo : EIATTR_SPARSE_MMA_MASK
	.align		4
.L_15:
        /*0048*/ 	.byte	0x03, 0x50
        /*004a*/ 	.short	0x0000


	//----- nvinfo : EIATTR_MAXREG_COUNT
	.align		4
        /*004c*/ 	.byte	0x03, 0x1b
        /*004e*/ 	.short	0x00ff


	//----- nvinfo : EIATTR_MERCURY_ISA_VERSION
	.align		4
        /*0050*/ 	.byte	0x03, 0x5f
        /*0052*/ 	.short	0x0101


	//----- nvinfo : EIATTR_VRC_CTA_INIT_COUNT
	.align		4
        /*0054*/ 	.byte	0x02, 0x4a
	.zero		1
	.zero		1


	//----- nvinfo : EIATTR_EXIT_INSTR_OFFSETS
	.align		4
        /*0058*/ 	.byte	0x04, 0x1c
        /*005a*/ 	.short	(.L_17 - .L_16)


	//   ....[0]....
.L_16:
        /*005c*/ 	.word	0x000000a0


	//   ....[1]....
        /*0060*/ 	.word	0x00000140


	//   ....[2]....
        /*0064*/ 	.word	0x00000170


	//----- nvinfo : EIATTR_CBANK_PARAM_SIZE
	.align		4
.L_17:
        /*0068*/ 	.byte	0x03, 0x19
        /*006a*/ 	.short	0x0014


	//----- nvinfo : EIATTR_PARAM_CBANK
	.align		4
        /*006c*/ 	.byte	0x04, 0x0a
        /*006e*/ 	.short	(.L_19 - .L_18)
	.align		4
.L_18:
        /*0070*/ 	.word	index@(.nv.constant0._Z15bitonicSortCUDAPiiii)
        /*0074*/ 	.short	0x0380
        /*0076*/ 	.short	0x0014


	//----- nvinfo : EIATTR_SW_WAR
	.align		4
.L_19:
        /*0078*/ 	.byte	0x04, 0x36
        /*007a*/ 	.short	(.L_21 - .L_20)
.L_20:
        /*007c*/ 	.word	0x00000008
.L_21:


//--------------------- .nv.callgraph             --------------------------
	.section	.nv.callgraph,"",@"SHT_CUDA_CALLGRAPH"
	.align	4
	.sectionentsize	8
	.align		4
        /*0000*/ 	.word	0x00000000
	.align		4
        /*0004*/ 	.word	0xffffffff
	.align		4
        /*0008*/ 	.word	0x00000000
	.align		4
        /*000c*/ 	.word	0xfffffffe
	.align		4
        /*0010*/ 	.word	0x00000000
	.align		4
        /*0014*/ 	.word	0xfffffffd
	.align		4
        /*0018*/ 	.word	0x00000000
	.align		4
        /*001c*/ 	.word	0xfffffffc


//--------------------- .text._Z15bitonicSortCUDAPiiii --------------------------
	.section	.text._Z15bitonicSortCUDAPiiii,"ax",@progbits
	.align	128
        .global         _Z15bitonicSortCUDAPiiii
        .type           _Z15bitonicSortCUDAPiiii,@function
        .size           _Z15bitonicSortCUDAPiiii,(.L_x_1 - _Z15bitonicSortCUDAPiiii)
        .other          _Z15bitonicSortCUDAPiiii,@"STO_CUDA_ENTRY STV_DEFAULT"
_Z15bitonicSortCUDAPiiii:
.text._Z15bitonicSortCUDAPiiii:
[----:B------:R-:W-:Y:S01]  /*0000*/  LDC R1, c[0x0][0x37c] ;  /* 0x0000df00ff017b82 */ /* 0x000fe20000000800 */
[----:B------:R-:W0:Y:S07]  /*0010*/  S2R R7, SR_TID.X ;  /* 0x0000000000077919 */ /* 0x000e2e0000002100 */
[----:B------:R-:W0:Y:S01]  /*0020*/  S2UR UR4, SR_CTAID.X ;  /* 0x00000000000479c3 */ /* 0x000e220000002500 */
[----:B------:R-:W1:Y:S01]  /*0030*/  LDCU UR5, c[0x0][0x390] ;  /* 0x00007200ff0577ac */ /* 0x000e620008000800 */
[----:B------:R-:W2:Y:S06]  /*0040*/  LDCU UR6, c[0x0][0x388] ;  /* 0x00007100ff0677ac */ /* 0x000eac0008000800 */
[----:B------:R-:W0:Y:S02]  /*0050*/  LDC R0, c[0x0][0x360] ;  /* 0x0000d800ff007b82 */ /* 0x000e240000000800 */
[----:B0-----:R-:W-:-:S05]  /*0060*/  IMAD R7, R0, UR4, R7 ;  /* 0x0000000400077c24 */ /* 0x001fca000f8e0207 */
[----:B-1----:R-:W-:-:S04]  /*0070*/  LOP3.LUT R9, R7, UR5, RZ, 0x3c, !PT ;  /* 0x0000000507097c12 */ /* 0x002fc8000f8e3cff */
[----:B--2---:R-:W-:-:S04]  /*0080*/  VIMNMX R0, PT, PT, R9, UR6, PT ;  /* 0x0000000609007c48 */ /* 0x004fc8000bfe0100 */
[----:B------:R-:W-:-:S13]  /*0090*/  ISETP.GT.AND P0, PT, R0, R7, PT ;  /* 0x000000070000720c */ /* 0x000fda0003f04270 */
[----:B------:R-:W-:Y:S05]  /*00a0*/  @!P0 EXIT ;  /* 0x000000000000894d */ /* 0x000fea0003800000 */
[----:B------:R-:W0:Y:S01]  /*00b0*/  LDC.64 R4, c[0x0][0x380] ;  /* 0x0000e000ff047b82 */ /* 0x000e220000000a00 */
[----:B------:R-:W1:Y:S01]  /*00c0*/  LDCU.64 UR4, c[0x0][0x358] ;  /* 0x00006b00ff0477ac */ /* 0x000e620008000a00 */
[----:B------:R-:W2:Y:S01]  /*00d0*/  LDCU UR6, c[0x0][0x38c] ;  /* 0x00007180ff0677ac */ /* 0x000ea20008000800 */
[----:B0-----:R-:W-:-:S04]  /*00e0*/  IMAD.WIDE R2, R7, 0x4, R4 ;  /* 0x0000000407027825 */ /* 0x001fc800078e0204 */
[----:B------:R-:W-:Y:S02]  /*00f0*/  IMAD.WIDE R4, R9, 0x4, R4 ;  /* 0x0000000409047825 */ /* 0x000fe400078e0204 */
[----:B-1----:R-:W3:Y:S04]  /*0100*/  LDG.E R9, desc[UR4][R2.64] ;  /* 0x0000000402097981 */ /* 0x002ee8000c1e1900 */
[----:B------:R-:W3:Y:S01]  /*0110*/  LDG.E R0, desc[UR4][R4.64] ;  /* 0x0000000404007981 */ /* 0x000ee2000c1e1900 */
[----:B--2---:R-:W-:-:S04]  /*0120*/  LOP3.LUT P0, RZ, R7, UR6, RZ, 0xc0, !PT ;  /* 0x0000000607ff7c12 */ /* 0x004fc8000f80c0ff */
[----:B---3--:R-:W-:-:S13]  /*0130*/  ISETP.GT.XOR P0, PT, R9, R0, P0 ;  /* 0x000000000900720c */ /* 0x008fda0000704a70 */
[----:B------:R-:W-:Y:S05]  /*0140*/  @!P0 EXIT ;  /* 0x000000000000894d */ /* 0x000fea0003800000 */
[----:B------:R-:W-:Y:S04]  /*0150*/  STG.E desc[UR4][R2.64], R0 ;  /* 0x0000000002007986 */ /* 0x000fe8000c101904 */
[----:B------:R-:W-:Y:S01]  /*0160*/  STG.E desc[UR4][R4.64], R9 ;  /* 0x0000000904007986 */ /* 0x000fe2000c101904 */
[----:B------:R-:W-:Y:S05]  /*0170*/  EXIT ;  /* 0x000000000000794d */ /* 0x000fea0003800000 */
.L_x_0:
[----:B------:R-:W-:-:S00]  /*0180*/  BRA `(.L_x_0) ;  /* 0xfffffffc00fc7947 */ /* 0x000fc0000383ffff */
[----:B------:R-:W-:-:S00]  /*0190*/  NOP ;  /* 0x0000000000007918 */ /* 0x000fc00000000000 */
        /* <DEDUP_REMOVED lines=14> */
.L_x_1:


//--------------------- .nv.shared.reserved.0     --------------------------
	.section	.nv.shared.reserved.0,"aw",@nobits
	.weak		__nv_reservedSMEM_offset_0_alias
	.size		__nv_reservedSMEM_offset_0_alias, 0, 64
	.other		__nv_reservedSMEM_offset_0_alias,@"STO_CUDA_RESERVED_SHARED STV_DEFAULT"
__nv_reservedSMEM_offset_0_alias:
	.zero		0
	.zero		64


//--------------------- .nv.constant0._Z15bitonicSortCUDAPiiii --------------------------
	.section	.nv.constant0._Z15bitonicSortCUDAPiiii,"a",@progbits
	.sectionflags	@""
	.align	4
.nv.constant0._Z15bitonicSortCUDAPiiii:
	.zero		916


//--------------------- SYMBOLS --------------------------

	.type		.nv.reservedSmem.offset0,@object
	.size		.nv.reservedSmem.offset0,0x4
